//
// Generated by NVIDIA NVVM Compiler
//
// Compiler Build ID: CL-36424714
// Cuda compilation tools, release 13.0, V13.0.88
// Based on NVVM 20.0.0
//

.version 9.0
.target sm_100
.address_size 64

	// .globl	_Z17WMMAF16TensorCoreP6__halfS0_PfS1_

.visible .entry _Z17WMMAF16TensorCoreP6__halfS0_PfS1_(
	.param .u64 .ptr .align 1 _Z17WMMAF16TensorCoreP6__halfS0_PfS1__param_0,
	.param .u64 .ptr .align 1 _Z17WMMAF16TensorCoreP6__halfS0_PfS1__param_1,
	.param .u64 .ptr .align 1 _Z17WMMAF16TensorCoreP6__halfS0_PfS1__param_2,
	.param .u64 .ptr .align 1 _Z17WMMAF16TensorCoreP6__halfS0_PfS1__param_3
)
{
	.reg .pred 	%p<14>;
	.reg .b32 	%r<157>;
	.reg .b32 	%f<226>;
	.reg .b64 	%rd<38>;

	ld.param.u64 	%rd9, [_Z17WMMAF16TensorCoreP6__halfS0_PfS1__param_0];
	ld.param.u64 	%rd10, [_Z17WMMAF16TensorCoreP6__halfS0_PfS1__param_1];
	cvta.to.global.u64 	%rd11, %rd10;
	cvta.to.global.u64 	%rd12, %rd9;
	mov.u32 	%r6, %ctaid.x;
	mov.u32 	%r7, %ntid.x;
	mov.u32 	%r8, %tid.x;
	mad.lo.s32 	%r9, %r6, %r7, %r8;
	mov.u32 	%r10, %ctaid.y;
	mov.u32 	%r11, %ntid.y;
	mov.u32 	%r12, %tid.y;
	mad.lo.s32 	%r13, %r10, %r11, %r12;
	shl.b32 	%r1, %r13, 4;
	setp.lt.u32 	%p2, %r9, 8192;
	setp.lt.u32 	%p3, %r13, 256;
	and.pred  	%p1, %p2, %p3;
	shl.b32 	%r2, %r9, 11;
	add.s64 	%rd37, %rd11, 917728;
	shr.u32 	%r15, %r9, 5;
	and.b32  	%r16, %r15, 65535;
	mul.wide.u32 	%rd13, %r16, 131072;
	add.s64 	%rd14, %rd13, %rd12;
	add.s64 	%rd36, %rd14, 224;
	mov.b32 	%r156, 0;
	mov.f32 	%f162, 0f00000000;
	not.pred 	%p4, %p1;
	mov.f32 	%f163, %f162;
	mov.f32 	%f164, %f162;
	mov.f32 	%f165, %f162;
	mov.f32 	%f166, %f162;
	mov.f32 	%f167, %f162;
	mov.f32 	%f168, %f162;
	mov.f32 	%f169, %f162;
$L__BB0_1:
	@%p4 bra 	$L__BB0_3;
	add.s64 	%rd15, %rd36, -224;
	mov.b32 	%r17, 4096;
	wmma.load.a.sync.aligned.row.m16n16k16.global.f16 	{%r18, %r19, %r20, %r21, %r22, %r23, %r24, %r25}, [%rd15], %r17;
	add.s64 	%rd16, %rd37, -917728;
	wmma.load.b.sync.aligned.col.m16n16k16.global.f16 	{%r26, %r27, %r28, %r29, %r30, %r31, %r32, %r33}, [%rd16], %r17;
	wmma.mma.sync.aligned.row.col.m16n16k16.f32.f32 {%f169, %f168, %f167, %f166, %f165, %f164, %f163, %f162}, {%r18, %r19, %r20, %r21, %r22, %r23, %r24, %r25}, {%r26, %r27, %r28, %r29, %r30, %r31, %r32, %r33}, {%f169, %f168, %f167, %f166, %f165, %f164, %f163, %f162};
$L__BB0_3:
	@%p4 bra 	$L__BB0_5;
	add.s64 	%rd17, %rd36, -192;
	mov.b32 	%r34, 4096;
	wmma.load.a.sync.aligned.row.m16n16k16.global.f16 	{%r35, %r36, %r37, %r38, %r39, %r40, %r41, %r42}, [%rd17], %r34;
	add.s64 	%rd18, %rd37, -786624;
	wmma.load.b.sync.aligned.col.m16n16k16.global.f16 	{%r43, %r44, %r45, %r46, %r47, %r48, %r49, %r50}, [%rd18], %r34;
	wmma.mma.sync.aligned.row.col.m16n16k16.f32.f32 {%f169, %f168, %f167, %f166, %f165, %f164, %f163, %f162}, {%r35, %r36, %r37, %r38, %r39, %r40, %r41, %r42}, {%r43, %r44, %r45, %r46, %r47, %r48, %r49, %r50}, {%f169, %f168, %f167, %f166, %f165, %f164, %f163, %f162};
$L__BB0_5:
	@%p4 bra 	$L__BB0_7;
	add.s64 	%rd19, %rd36, -160;
	mov.b32 	%r51, 4096;
	wmma.load.a.sync.aligned.row.m16n16k16.global.f16 	{%r52, %r53, %r54, %r55, %r56, %r57, %r58, %r59}, [%rd19], %r51;
	add.s64 	%rd20, %rd37, -655520;
	wmma.load.b.sync.aligned.col.m16n16k16.global.f16 	{%r60, %r61, %r62, %r63, %r64, %r65, %r66, %r67}, [%rd20], %r51;
	wmma.mma.sync.aligned.row.col.m16n16k16.f32.f32 {%f169, %f168, %f167, %f166, %f165, %f164, %f163, %f162}, {%r52, %r53, %r54, %r55, %r56, %r57, %r58, %r59}, {%r60, %r61, %r62, %r63, %r64, %r65, %r66, %r67}, {%f169, %f168, %f167, %f166, %f165, %f164, %f163, %f162};
$L__BB0_7:
	@%p4 bra 	$L__BB0_9;
	add.s64 	%rd21, %rd36, -128;
	mov.b32 	%r68, 4096;
	wmma.load.a.sync.aligned.row.m16n16k16.global.f16 	{%r69, %r70, %r71, %r72, %r73, %r74, %r75, %r76}, [%rd21], %r68;
	add.s64 	%rd22, %rd37, -524416;
	wmma.load.b.sync.aligned.col.m16n16k16.global.f16 	{%r77, %r78, %r79, %r80, %r81, %r82, %r83, %r84}, [%rd22], %r68;
	wmma.mma.sync.aligned.row.col.m16n16k16.f32.f32 {%f169, %f168, %f167, %f166, %f165, %f164, %f163, %f162}, {%r69, %r70, %r71, %r72, %r73, %r74, %r75, %r76}, {%r77, %r78, %r79, %r80, %r81, %r82, %r83, %r84}, {%f169, %f168, %f167, %f166, %f165, %f164, %f163, %f162};
$L__BB0_9:
	@%p4 bra 	$L__BB0_11;
	add.s64 	%rd23, %rd36, -96;
	mov.b32 	%r85, 4096;
	wmma.load.a.sync.aligned.row.m16n16k16.global.f16 	{%r86, %r87, %r88, %r89, %r90, %r91, %r92, %r93}, [%rd23], %r85;
	add.s64 	%rd24, %rd37, -393312;
	wmma.load.b.sync.aligned.col.m16n16k16.global.f16 	{%r94, %r95, %r96, %r97, %r98, %r99, %r100, %r101}, [%rd24], %r85;
	wmma.mma.sync.aligned.row.col.m16n16k16.f32.f32 {%f169, %f168, %f167, %f166, %f165, %f164, %f163, %f162}, {%r86, %r87, %r88, %r89, %r90, %r91, %r92, %r93}, {%r94, %r95, %r96, %r97, %r98, %r99, %r100, %r101}, {%f169, %f168, %f167, %f166, %f165, %f164, %f163, %f162};
$L__BB0_11:
	@%p4 bra 	$L__BB0_13;
	add.s64 	%rd25, %rd36, -64;
	mov.b32 	%r102, 4096;
	wmma.load.a.sync.aligned.row.m16n16k16.global.f16 	{%r103, %r104, %r105, %r106, %r107, %r108, %r109, %r110}, [%rd25], %r102;
	add.s64 	%rd26, %rd37, -262208;
	wmma.load.b.sync.aligned.col.m16n16k16.global.f16 	{%r111, %r112, %r113, %r114, %r115, %r116, %r117, %r118}, [%rd26], %r102;
	wmma.mma.sync.aligned.row.col.m16n16k16.f32.f32 {%f169, %f168, %f167, %f166, %f165, %f164, %f163, %f162}, {%r103, %r104, %r105, %r106, %r107, %r108, %r109, %r110}, {%r111, %r112, %r113, %r114, %r115, %r116, %r117, %r118}, {%f169, %f168, %f167, %f166, %f165, %f164, %f163, %f162};
$L__BB0_13:
	@%p4 bra 	$L__BB0_15;
	add.s64 	%rd27, %rd36, -32;
	mov.b32 	%r119, 4096;
	wmma.load.a.sync.aligned.row.m16n16k16.global.f16 	{%r120, %r121, %r122, %r123, %r124, %r125, %r126, %r127}, [%rd27], %r119;
	add.s64 	%rd28, %rd37, -131104;
	wmma.load.b.sync.aligned.col.m16n16k16.global.f16 	{%r128, %r129, %r130, %r131, %r132, %r133, %r134, %r135}, [%rd28], %r119;
	wmma.mma.sync.aligned.row.col.m16n16k16.f32.f32 {%f169, %f168, %f167, %f166, %f165, %f164, %f163, %f162}, {%r120, %r121, %r122, %r123, %r124, %r125, %r126, %r127}, {%r128, %r129, %r130, %r131, %r132, %r133, %r134, %r135}, {%f169, %f168, %f167, %f166, %f165, %f164, %f163, %f162};
$L__BB0_15:
	@%p4 bra 	$L__BB0_17;
	mov.b32 	%r136, 4096;
	wmma.load.a.sync.aligned.row.m16n16k16.global.f16 	{%r137, %r138, %r139, %r140, %r141, %r142, %r143, %r144}, [%rd36], %r136;
	wmma.load.b.sync.aligned.col.m16n16k16.global.f16 	{%r145, %r146, %r147, %r148, %r149, %r150, %r151, %r152}, [%rd37], %r136;
	wmma.mma.sync.aligned.row.col.m16n16k16.f32.f32 {%f169, %f168, %f167, %f166, %f165, %f164, %f163, %f162}, {%r137, %r138, %r139, %r140, %r141, %r142, %r143, %r144}, {%r145, %r146, %r147, %r148, %r149, %r150, %r151, %r152}, {%f169, %f168, %f167, %f166, %f165, %f164, %f163, %f162};
$L__BB0_17:
	add.s32 	%r4, %r156, 128;
	add.s64 	%rd37, %rd37, 1048832;
	add.s64 	%rd36, %rd36, 256;
	setp.lt.u32 	%p12, %r156, 3968;
	mov.u32 	%r156, %r4;
	@%p12 bra 	$L__BB0_1;
	@%p4 bra 	$L__BB0_20;
	ld.param.u64 	%rd35, [_Z17WMMAF16TensorCoreP6__halfS0_PfS1__param_3];
	ld.param.u64 	%rd34, [_Z17WMMAF16TensorCoreP6__halfS0_PfS1__param_2];
	and.b32  	%r153, %r2, -65536;
	add.s32 	%r154, %r1, %r153;
	cvta.to.global.u64 	%rd29, %rd34;
	mul.wide.u32 	%rd30, %r154, 4;
	add.s64 	%rd31, %rd29, %rd30;
	mov.b32 	%r155, 4096;
	wmma.load.c.sync.aligned.row.m16n16k16.global.f32 	{%f138, %f139, %f140, %f141, %f142, %f143, %f144, %f145}, [%rd31], %r155;
	add.f32 	%f146, %f169, %f138;
	add.f32 	%f147, %f168, %f139;
	add.f32 	%f148, %f167, %f140;
	add.f32 	%f149, %f166, %f141;
	add.f32 	%f150, %f165, %f142;
	add.f32 	%f151, %f164, %f143;
	add.f32 	%f152, %f163, %f144;
	add.f32 	%f153, %f162, %f145;
	cvta.to.global.u64 	%rd32, %rd35;
	add.s64 	%rd33, %rd32, %rd30;
	wmma.store.d.sync.aligned.row.m16n16k16.global.f32 	[%rd33], {%f146, %f147, %f148, %f149, %f150, %f151, %f152, %f153}, %r155;
$L__BB0_20:
	ret;

}


// ===== COMPILED SASS (sm_100) =====

	.target	sm_100

	.elftype	@"ET_EXEC"


//--------------------- .note.nv.tkinfo           --------------------------
	.section	.note.nv.tkinfo,"",@"SHT_NOTE"
	.sectionflags	@"SHF_NOTE_NV_TKINFO"
	.tkinfo
        /*0018*/ 	.word	0x00000002
        /*0030*/ 	.string	""
        /*0030*/ 	.string	"ptxas"
        /*0030*/ 	.string	"Cuda compilation tools, release 13.0, V13.0.88"
        /*0030*/ 	.string	"Build cuda_13.0.r13.0/compiler.36424714_0"
        /*0030*/ 	.string	"-arch sm_100 -m 64 "



//--------------------- .note.nv.cuinfo           --------------------------
	.section	.note.nv.cuinfo,"",@"SHT_NOTE"
	.sectionflags	@"SHF_NOTE_NV_CUINFO"
        /*0018*/ 	.short	0x0002
        /*001a*/ 	.short	0x0064
        /*001c*/ 	.short	0x0082
	.zero		2


//--------------------- .nv.info                  --------------------------
	.section	.nv.info,"",@"SHT_CUDA_INFO"
	.align	4


	//----- nvinfo : EIATTR_REGCOUNT
	.align		4
        /*0000*/ 	.byte	0x04, 0x2f
        /*0002*/ 	.short	(.L_1 - .L_0)
	.align		4
.L_0:
        /*0004*/ 	.word	index@(_Z17WMMAF16TensorCoreP6__halfS0_PfS1_)
        /*0008*/ 	.word	0x0000001e


	//----- nvinfo : EIATTR_FRAME_SIZE
	.align		4
.L_1:
        /*000c*/ 	.byte	0x04, 0x11
        /*000e*/ 	.short	(.L_3 - .L_2)
	.align		4
.L_2:
        /*0010*/ 	.word	index@(_Z17WMMAF16TensorCoreP6__halfS0_PfS1_)
        /*0014*/ 	.word	0x00000000


	//----- nvinfo : EIATTR_MIN_STACK_SIZE
	.align		4
.L_3:
        /*0018*/ 	.byte	0x04, 0x12
        /*001a*/ 	.short	(.L_5 - .L_4)
	.align		4
.L_4:
        /*001c*/ 	.word	index@(_Z17WMMAF16TensorCoreP6__halfS0_PfS1_)
        /*0020*/ 	.word	0x00000000
.L_5:


//--------------------- .nv.compat                --------------------------
	.section	.nv.compat,"",@"SHT_CUDA_COMPAT_INFO"
	.align	4
        /*0000*/ 	.byte	0x02, 0x09, 0x00, 0x00, 0x02, 0x02, 0x01, 0x00, 0x02, 0x05, 0x05, 0x00, 0x03, 0x07, 0x01, 0x01
        /*0010*/ 	.byte	0x02, 0x03, 0x00, 0x00, 0x02, 0x06, 0x01, 0x00, 0x04, 0x0b, 0x08, 0x00, 0x09, 0x00, 0x00, 0x00
        /*0020*/ 	.byte	0x00, 0x00, 0x00, 0x00


//--------------------- .nv.info._Z17WMMAF16TensorCoreP6__halfS0_PfS1_ --------------------------
	.section	.nv.info._Z17WMMAF16TensorCoreP6__halfS0_PfS1_,"",@"SHT_CUDA_INFO"
	.sectionflags	@""
	.align	4


	//----- nvinfo : EIATTR_CUDA_API_VERSION
	.align		4
        /*0000*/ 	.byte	0x04, 0x37
        /*0002*/ 	.short	(.L_7 - .L_6)
.L_6:
        /*0004*/ 	.word	0x00000082


	//----- nvinfo : EIATTR_KPARAM_INFO
	.align		4
.L_7:
        /*0008*/ 	.byte	0x04, 0x17
        /*000a*/ 	.short	(.L_9 - .L_8)
.L_8:
        /*000c*/ 	.word	0x00000000
        /*0010*/ 	.short	0x0003
        /*0012*/ 	.short	0x0018
        /*0014*/ 	.byte	0x00, 0xf5, 0x21, 0x00


	//----- nvinfo : EIATTR_KPARAM_INFO
	.align		4
.L_9:
        /*0018*/ 	.byte	0x04, 0x17
        /*001a*/ 	.short	(.L_11 - .L_10)
.L_10:
        /*001c*/ 	.word	0x00000000
        /*0020*/ 	.short	0x0002
        /*0022*/ 	.short	0x0010
        /*0024*/ 	.byte	0x00, 0xf5, 0x21, 0x00


	//----- nvinfo : EIATTR_KPARAM_INFO
	.align		4
.L_11:
        /*0028*/ 	.byte	0x04, 0x17
        /*002a*/ 	.short	(.L_13 - .L_12)
.L_12:
        /*002c*/ 	.word	0x00000000
        /*0030*/ 	.short	0x0001
        /*0032*/ 	.short	0x0008
        /*0034*/ 	.byte	0x00, 0xf5, 0x21, 0x00


	//----- nvinfo : EIATTR_KPARAM_INFO
	.align		4
.L_13:
        /*0038*/ 	.byte	0x04, 0x17
        /*003a*/ 	.short	(.L_15 - .L_14)
.L_14:
        /*003c*/ 	.word	0x00000000
        /*0040*/ 	.short	0x0000
        /*0042*/ 	.short	0x0000
        /*0044*/ 	.byte	0x00, 0xf5, 0x21, 0x00


	//----- nvinfo : EIATTR_SPARSE_MMA_MASK
	.align		4
.L_15:
        /*0048*/ 	.byte	0x03, 0x50
        /*004a*/ 	.short	0x0000


	//----- nvinfo : EIATTR_WMMA_USED
	.align		4
        /*004c*/ 	.byte	0x01, 0x2b
	.zero		2


	//----- nvinfo : EIATTR_MAXREG_COUNT
	.align		4
        /*0050*/ 	.byte	0x03, 0x1b
        /*0052*/ 	.short	0x00ff


	//----- nvinfo : EIATTR_MERCURY_ISA_VERSION
	.align		4
        /*0054*/ 	.byte	0x03, 0x5f
        /*0056*/ 	.short	0x0101


	//----- nvinfo : EIATTR_VRC_CTA_INIT_COUNT
	.align		4
        /*0058*/ 	.byte	0x02, 0x4a
	.zero		1
	.zero		1


	//----- nvinfo : EIATTR_EXIT_INSTR_OFFSETS
	.align		4
        /*005c*/ 	.byte	0x04, 0x1c
        /*005e*/ 	.short	(.L_17 - .L_16)


	//   ....[0]....
.L_16:
        /*0060*/ 	.word	0x00000d60


	//   ....[1]....
        /*0064*/ 	.word	0x00000f70


	//----- nvinfo : EIATTR_CRS_STACK_SIZE
	.align		4
.L_17:
        /*0068*/ 	.byte	0x04, 0x1e
        /*006a*/ 	.short	(.L_19 - .L_18)
.L_18:
        /*006c*/ 	.word	0x00000000


	//----- nvinfo : EIATTR_CBANK_PARAM_SIZE
	.align		4
.L_19:
        /*0070*/ 	.byte	0x03, 0x19
        /*0072*/ 	.short	0x0020


	//----- nvinfo : EIATTR_PARAM_CBANK
	.align		4
        /*0074*/ 	.byte	0x04, 0x0a
        /*0076*/ 	.short	(.L_21 - .L_20)
	.align		4
.L_20:
        /*0078*/ 	.word	index@(.nv.constant0._Z17WMMAF16TensorCoreP6__halfS0_PfS1_)
        /*007c*/ 	.short	0x0380
        /*007e*/ 	.short	0x0020


	//----- nvinfo : EIATTR_SW_WAR
	.align		4
.L_21:
        /*0080*/ 	.byte	0x04, 0x36
        /*0082*/ 	.short	(.L_23 - .L_22)
.L_22:
        /*0084*/ 	.word	0x00000008
.L_23:


//--------------------- .nv.callgraph             --------------------------
	.section	.nv.callgraph,"",@"SHT_CUDA_CALLGRAPH"
	.align	4
	.sectionentsize	8
	.align		4
        /*0000*/ 	.word	0x00000000
	.align		4
        /*0004*/ 	.word	0xffffffff
	.align		4
        /*0008*/ 	.word	0x00000000
	.align		4
        /*000c*/ 	.word	0xfffffffe
	.align		4
        /*0010*/ 	.word	0x00000000
	.align		4
        /*0014*/ 	.word	0xfffffffd
	.align		4
        /*0018*/ 	.word	0x00000000
	.align		4
        /*001c*/ 	.word	0xfffffffc


//--------------------- .text._Z17WMMAF16TensorCoreP6__halfS0_PfS1_ --------------------------
	.section	.text._Z17WMMAF16TensorCoreP6__halfS0_PfS1_,"ax",@progbits
	.align	128
        .global         _Z17WMMAF16TensorCoreP6__halfS0_PfS1_
        .type           _Z17WMMAF16TensorCoreP6__halfS0_PfS1_,@function
        .size           _Z17WMMAF16TensorCoreP6__halfS0_PfS1_,(.L_x_11 - _Z17WMMAF16TensorCoreP6__halfS0_PfS1_)
        .other          _Z17WMMAF16TensorCoreP6__halfS0_PfS1_,@"STO_CUDA_ENTRY STV_DEFAULT"
_Z17WMMAF16TensorCoreP6__halfS0_PfS1_:
.text._Z17WMMAF16TensorCoreP6__halfS0_PfS1_:
[----:B------:R-:W-:Y:S01]  /*0000*/  LDC R1, c[0x0][0x37c] ;  /* 0x0000df00ff017b82 */ /* 0x000fe20000000800 */
[----:B------:R-:W0:Y:S07]  /*0010*/  S2R R5, SR_TID.X ;  /* 0x0000000000057919 */ /* 0x000e2e0000002100 */
[----:B------:R-:W0:Y:S01]  /*0020*/  S2UR UR6, SR_CTAID.X ;  /* 0x00000000000679c3 */ /* 0x000e220000002500 */
[----:B------:R-:W1:Y:S01]  /*0030*/  LDCU.64 UR4, c[0x0][0x388] ;  /* 0x00007100ff0477ac */ /* 0x000e620008000a00 */
[----:B------:R-:W-:Y:S01]  /*0040*/  BSSY.RECONVERGENT B0, `(.L_x_0) ;  /* 0x00000d1000007945 */ /* 0x000fe20003800200 */
[----:B------:R-:W2:Y:S01]  /*0050*/  S2R R4, SR_TID.Y ;  /* 0x0000000000047919 */ /* 0x000ea20000002200 */
[----:B------:R-:W-:Y:S01]  /*0060*/  IMAD.MOV.U32 R17, RZ, RZ, RZ ;  /* 0x000000ffff117224 */ /* 0x000fe200078e00ff */
[----:B------:R-:W-:-:S02]  /*0070*/  CS2R R10, SRZ ;  /* 0x00000000000a7805 */ /* 0x000fc4000001ff00 */
[----:B------:R-:W-:Y:S02]  /*0080*/  CS2R R8, SRZ ;  /* 0x0000000000087805 */ /* 0x000fe4000001ff00 */
[----:B------:R-:W-:Y:S01]  /*0090*/  CS2R R6, SRZ ;  /* 0x0000000000067805 */ /* 0x000fe2000001ff00 */
[----:B------:R-:W0:Y:S08]  /*00a0*/  LDC R18, c[0x0][0x360] ;  /* 0x0000d800ff127b82 */ /* 0x000e300000000800 */
[----:B------:R-:W3:Y:S01]  /*00b0*/  LDC.64 R2, c[0x0][0x380] ;  /* 0x0000e000ff027b82 */ /* 0x000ee20000000a00 */
[----:B-1----:R-:W-:-:S04]  /*00c0*/  UIADD3 UR4, UP0, UPT, UR4, 0xe00e0, URZ ;  /* 0x000e00e004047890 */ /* 0x002fc8000ff1e0ff */
[----:B------:R-:W-:-:S03]  /*00d0*/  UIADD3.X UR5, UPT, UPT, URZ, UR5, URZ, UP0, !UPT ;  /* 0x00000005ff057290 */ /* 0x000fc600087fe4ff */
[----:B------:R-:W2:Y:S08]  /*00e0*/  S2UR UR7, SR_CTAID.Y ;  /* 0x00000000000779c3 */ /* 0x000eb00000002600 */
[----:B------:R-:W2:Y:S01]  /*00f0*/  LDC R19, c[0x0][0x364] ;  /* 0x0000d900ff137b82 */ /* 0x000ea20000000800 */
[----:B0-----:R-:W-:-:S05]  /*0100*/  IMAD R18, R18, UR6, R5 ;  /* 0x0000000612127c24 */ /* 0x001fca000f8e0205 */
[----:B------:R-:W-:-:S04]  /*0110*/  SHF.R.U32.HI R0, RZ, 0x5, R18 ;  /* 0x00000005ff007819 */ /* 0x000fc80000011612 */
[----:B------:R-:W-:-:S05]  /*0120*/  LOP3.LUT R5, R0, 0xffff, RZ, 0xc0, !PT ;  /* 0x0000ffff00057812 */ /* 0x000fca00078ec0ff */
[----:B---3--:R-:W-:-:S03]  /*0130*/  IMAD.WIDE.U32 R2, R5, 0x20000, R2 ;  /* 0x0002000005027825 */ /* 0x008fc600078e0002 */
[----:B------:R-:W-:Y:S01]  /*0140*/  IADD3 R16, P0, PT, R2, 0xe0, RZ ;  /* 0x000000e002107810 */ /* 0x000fe20007f1e0ff */
[----:B------:R-:W-:Y:S02]  /*0150*/  IMAD.U32 R2, RZ, RZ, UR4 ;  /* 0x00000004ff027e24 */ /* 0x000fe4000f8e00ff */
[----:B--2---:R-:W-:Y:S01]  /*0160*/  IMAD R19, R19, UR7, R4 ;  /* 0x0000000713137c24 */ /* 0x004fe2000f8e0204 */
[----:B------:R-:W-:Y:S01]  /*0170*/  CS2R R4, SRZ ;  /* 0x0000000000047805 */ /* 0x000fe2000001ff00 */
[----:B------:R-:W-:Y:S01]  /*0180*/  IMAD.X R0, RZ, RZ, R3, P0 ;  /* 0x000000ffff007224 */ /* 0x000fe200000e0603 */
[----:B------:R-:W0:Y:S01]  /*0190*/  LDCU.64 UR6, c[0x0][0x358] ;  /* 0x00006b00ff0677ac */ /* 0x000e220008000a00 */
[----:B------:R-:W-:Y:S01]  /*01a0*/  IMAD.U32 R3, RZ, RZ, UR5 ;  /* 0x00000005ff037e24 */ /* 0x000fe2000f8e00ff */
[----:B------:R-:W-:-:S04]  /*01b0*/  ISETP.GE.U32.AND P0, PT, R19, 0x100, PT ;  /* 0x000001001300780c */ /* 0x000fc80003f06070 */
[C---:B------:R-:W-:Y:S01]  /*01c0*/  ISETP.LT.U32.AND P0, PT, R18.reuse, 0x2000, !P0 ;  /* 0x000020001200780c */ /* 0x040fe20004701070 */
[----:B------:R-:W-:-:S12]  /*01d0*/  IMAD.SHL.U32 R18, R18, 0x800, RZ ;  /* 0x0000080012127824 */ /* 0x000fd800078e00ff */
.L_x_9:
[----:B------:R-:W-:Y:S01]  /*01e0*/  ISETP.GE.U32.AND P1, PT, R17, 0xf80, PT ;  /* 0x00000f801100780c */ /* 0x000fe20003f26070 */
[----:B------:R-:W-:-:S12]  /*01f0*/  @!P0 BRA `(.L_x_1) ;  /* 0x0000000000548947 */ /* 0x000fd80003800000 */
[----:B------:R-:W1:Y:S01]  /*0200*/  S2R R15, SR_LANEID ;  /* 0x00000000000f7919 */ /* 0x000e620000000000 */
[----:B------:R-:W-:Y:S01]  /*0210*/  IMAD.MOV.U32 R13, RZ, RZ, RZ ;  /* 0x000000ffff0d7224 */ /* 0x000fe200078e00ff */
[----:B-1----:R-:W-:Y:S02]  /*0220*/  LOP3.LUT R12, R15, 0x3, RZ, 0xc0, !PT ;  /* 0x000000030f0c7812 */ /* 0x002fe400078ec0ff */
[----:B------:R-:W-:-:S05]  /*0230*/  SHF.R.U32.HI R15, RZ, 0x2, R15 ;  /* 0x00000002ff0f7819 */ /* 0x000fca000001160f */
[----:B------:R-:W-:-:S03]  /*0240*/  IMAD.WIDE.U32 R12, R15, 0x800, R12 ;  /* 0x000008000f0c7825 */ /* 0x000fc600078e000c */
[C---:B------:R-:W-:Y:S02]  /*0250*/  LEA R26, P2, R12.reuse, R16, 0x2 ;  /* 0x000000100c1a7211 */ /* 0x040fe400078410ff */
[C---:B------:R-:W-:Y:S02]  /*0260*/  LEA R24, P3, R12.reuse, R2, 0x2 ;  /* 0x000000020c187211 */ /* 0x040fe400078610ff */
[C-C-:B------:R-:W-:Y:S02]  /*0270*/  LEA.HI.X R27, R12.reuse, R0, R13.reuse, 0x2, P2 ;  /* 0x000000000c1b7211 */ /* 0x140fe400010f140d */
[----:B------:R-:W-:-:S03]  /*0280*/  LEA.HI.X R25, R12, R3, R13, 0x2, P3 ;  /* 0x000000030c197211 */ /* 0x000fc600018f140d */
[----:B0-----:R-:W2:Y:S04]  /*0290*/  LDG.E R12, desc[UR6][R26.64+-0xe0] ;  /* 0xffff20061a0c7981 */ /* 0x001ea8000c1e1900 */
[----:B------:R-:W2:Y:S04]  /*02a0*/  LDG.E R13, desc[UR6][R26.64+0xff20] ;  /* 0x00ff20061a0d7981 */ /* 0x000ea8000c1e1900 */
[----:B------:R-:W2:Y:S04]  /*02b0*/  LDG.E R14, desc[UR6][R26.64+-0xd0] ;  /* 0xffff30061a0e7981 */ /* 0x000ea8000c1e1900 */
[----:B------:R-:W2:Y:S04]  /*02c0*/  LDG.E R15, desc[UR6][R26.64+0xff30] ;  /* 0x00ff30061a0f7981 */ /* 0x000ea8000c1e1900 */
[----:B------:R-:W2:Y:S04]  /*02d0*/  LDG.E R20, desc[UR6][R24.64+-0xe00e0] ;  /* 0xf1ff200618147981 */ /* 0x000ea8000c1e1900 */
[----:B------:R-:W2:Y:S04]  /*02e0*/  LDG.E R21, desc[UR6][R24.64+-0xe00d0] ;  /* 0xf1ff300618157981 */ /* 0x000ea8000c1e1900 */
[----:B------:R-:W3:Y:S04]  /*02f0*/  LDG.E R22, desc[UR6][R24.64+-0xd00e0] ;  /* 0xf2ff200618167981 */ /* 0x000ee8000c1e1900 */
[----:B------:R-:W3:Y:S01]  /*0300*/  LDG.E R23, desc[UR6][R24.64+-0xd00d0] ;  /* 0xf2ff300618177981 */ /* 0x000ee2000c1e1900 */
[----:B------:R-:W-:Y:S05]  /*0310*/  WARPSYNC.ALL ;  /* 0x0000000000007948 */ /* 0x000fea0003800000 */
[C---:B--2---:R-:W-:Y:S08]  /*0320*/  HMMA.16816.F32 R4, R12.reuse, R20, R4 ;  /* 0x000000140c04723c */ /* 0x044ff00000001804 */
[----:B---3--:R-:W-:-:S15]  /*0330*/  HMMA.16816.F32 R8, R12, R22, R8 ;  /* 0x000000160c08723c */ /* 0x008fde0000001808 */
[----:B------:R-:W-:-:S05]  /*0340*/  NOP ;  /* 0x0000000000007918 */ /* 0x000fca0000000000 */
.L_x_1:
[----:B------:R-:W-:Y:S05]  /*0350*/  @!P0 BRA `(.L_x_2) ;  /* 0x0000000000548947 */ /* 0x000fea0003800000 */
[----:B------:R-:W1:Y:S02]  /*0360*/  S2R R13, SR_LANEID ;  /* 0x00000000000d7919 */ /* 0x000e640000000000 */
[----:B-1----:R-:W-:Y:S02]  /*0370*/  LOP3.LUT R12, R13, 0x3, RZ, 0xc0, !PT ;  /* 0x000000030d0c7812 */ /* 0x002fe400078ec0ff */
[----:B------:R-:W-:Y:S01]  /*0380*/  SHF.R.U32.HI R15, RZ, 0x2, R13 ;  /* 0x00000002ff0f7819 */ /* 0x000fe2000001160d */
[----:B------:R-:W-:-:S04]  /*0390*/  IMAD.MOV.U32 R13, RZ, RZ, RZ ;  /* 0x000000ffff0d7224 */ /* 0x000fc800078e00ff */
        /* <DEDUP_REMOVED lines=17> */
.L_x_2:
        /* <DEDUP_REMOVED lines=22> */
.L_x_3:
        /* <DEDUP_REMOVED lines=22> */
.L_x_4:
        /* <DEDUP_REMOVED lines=22> */
.L_x_5:
        /* <DEDUP_REMOVED lines=22> */
.L_x_6:
        /* <DEDUP_REMOVED lines=22> */
.L_x_7:
[----:B------:R-:W-:Y:S01]  /*0b90*/  VIADD R17, R17, 0x80 ;  /* 0x0000008011117836 */ /* 0x000fe20000000000 */
[----:B------:R-:W-:Y:S06]  /*0ba0*/  @!P0 BRA `(.L_x_8) ;  /* 0x0000000000548947 */ /* 0x000fec0003800000 */
        /* <DEDUP_REMOVED lines=21> */
.L_x_8:
[----:B------:R-:W-:Y:S02]  /*0d00*/  IADD3 R2, P2, PT, R2, 0x100100, RZ ;  /* 0x0010010002027810 */ /* 0x000fe40007f5e0ff */
[----:B------:R-:W-:-:S03]  /*0d10*/  IADD3 R16, P3, PT, R16, 0x100, RZ ;  /* 0x0000010010107810 */ /* 0x000fc60007f7e0ff */
[----:B------:R-:W-:Y:S02]  /*0d20*/  IMAD.X R3, RZ, RZ, R3, P2 ;  /* 0x000000ffff037224 */ /* 0x000fe400010e0603 */
[----:B------:R-:W-:Y:S01]  /*0d30*/  IMAD.X R0, RZ, RZ, R0, P3 ;  /* 0x000000ffff007224 */ /* 0x000fe200018e0600 */
[----:B------:R-:W-:Y:S07]  /*0d40*/  @!P1 BRA `(.L_x_9) ;  /* 0xfffffff400249947 */ /* 0x000fee000383ffff */
[----:B0-----:R-:W-:Y:S05]  /*0d50*/  BSYNC.RECONVERGENT B0 ;  /* 0x0000000000007941 */ /* 0x001fea0003800200 */
.L_x_0:
[----:B------:R-:W-:Y:S05]  /*0d60*/  @!P0 EXIT ;  /* 0x000000000000894d */ /* 0x000fea0003800000 */
[----:B------:R-:W0:Y:S01]  /*0d70*/  S2R R0, SR_LANEID ;  /* 0x0000000000007919 */ /* 0x000e220000000000 */
[----:B------:R-:W1:Y:S01]  /*0d80*/  LDC.64 R12, c[0x0][0x390] ;  /* 0x0000e400ff0c7b82 */ /* 0x000e620000000a00 */
[----:B------:R-:W-:Y:S01]  /*0d90*/  LOP3.LUT R18, R18, 0xffff0000, RZ, 0xc0, !PT ;  /* 0xffff000012127812 */ /* 0x000fe200078ec0ff */
[----:B------:R-:W-:-:S04]  /*0da0*/  IMAD.MOV.U32 R3, RZ, RZ, RZ ;  /* 0x000000ffff037224 */ /* 0x000fc800078e00ff */
[----:B------:R-:W-:Y:S02]  /*0db0*/  IMAD R19, R19, 0x10, R18 ;  /* 0x0000001013137824 */ /* 0x000fe400078e0212 */
[----:B------:R-:W2:Y:S02]  /*0dc0*/  LDC.64 R22, c[0x0][0x398] ;  /* 0x0000e600ff167b82 */ /* 0x000ea40000000a00 */
[----:B-1----:R-:W-:Y:S01]  /*0dd0*/  IMAD.WIDE.U32 R12, R19, 0x4, R12 ;  /* 0x00000004130c7825 */ /* 0x002fe200078e000c */
[----:B0-----:R-:W-:Y:S02]  /*0de0*/  LOP3.LUT R2, R0, 0x3, RZ, 0xc0, !PT ;  /* 0x0000000300027812 */ /* 0x001fe400078ec0ff */
[----:B------:R-:W-:-:S05]  /*0df0*/  SHF.R.U32.HI R15, RZ, 0x2, R0 ;  /* 0x00000002ff0f7819 */ /* 0x000fca0000011600 */
[----:B------:R-:W-:-:S03]  /*0e00*/  IMAD.WIDE.U32 R2, R15, 0x800, R2 ;  /* 0x000008000f027825 */ /* 0x000fc600078e0002 */
[----:B------:R-:W-:-:S04]  /*0e10*/  LEA R20, P0, R2, R12, 0x3 ;  /* 0x0000000c02147211 */ /* 0x000fc800078018ff */
[----:B------:R-:W-:-:S05]  /*0e20*/  LEA.HI.X R21, R2, R13, R3, 0x3, P0 ;  /* 0x0000000d02157211 */ /* 0x000fca00000f1c03 */
[----:B------:R-:W3:Y:S04]  /*0e30*/  LDG.E.64 R24, desc[UR6][R20.64] ;  /* 0x0000000614187981 */ /* 0x000ee8000c1e1b00 */
[----:B------:R-:W4:Y:S04]  /*0e40*/  LDG.E.64 R12, desc[UR6][R20.64+0x20000] ;  /* 0x02000006140c7981 */ /* 0x000f28000c1e1b00 */
[----:B------:R-:W5:Y:S04]  /*0e50*/  LDG.E.64 R14, desc[UR6][R20.64+0x20] ;  /* 0x00002006140e7981 */ /* 0x000f68000c1e1b00 */
[----:B------:R-:W5:Y:S01]  /*0e60*/  LDG.E.64 R16, desc[UR6][R20.64+0x20020] ;  /* 0x0200200614107981 */ /* 0x000f62000c1e1b00 */
[----:B--2---:R-:W-:Y:S01]  /*0e70*/  IMAD.WIDE.U32 R18, R19, 0x4, R22 ;  /* 0x0000000413127825 */ /* 0x004fe200078e0016 */
[----:B------:R-:W-:Y:S05]  /*0e80*/  WARPSYNC.ALL ;  /* 0x0000000000007948 */ /* 0x000fea0003800000 */
[----:B---3--:R-:W-:Y:S01]  /*0e90*/  FADD R24, R4, R24 ;  /* 0x0000001804187221 */ /* 0x008fe20000000000 */
[----:B------:R-:W-:Y:S01]  /*0ea0*/  LEA R4, P0, R2, R18, 0x3 ;  /* 0x0000001202047211 */ /* 0x000fe200078018ff */
[----:B------:R-:W-:Y:S01]  /*0eb0*/  FADD R25, R5, R25 ;  /* 0x0000001905197221 */ /* 0x000fe20000000000 */
[----:B----4-:R-:W-:Y:S01]  /*0ec0*/  FADD R12, R6, R12 ;  /* 0x0000000c060c7221 */ /* 0x010fe20000000000 */
[----:B------:R-:W-:Y:S01]  /*0ed0*/  FADD R13, R7, R13 ;  /* 0x0000000d070d7221 */ /* 0x000fe20000000000 */
[----:B------:R-:W-:Y:S01]  /*0ee0*/  LEA.HI.X R5, R2, R19, R3, 0x3, P0 ;  /* 0x0000001302057211 */ /* 0x000fe200000f1c03 */
[----:B-----5:R-:W-:Y:S01]  /*0ef0*/  FADD R14, R8, R14 ;  /* 0x0000000e080e7221 */ /* 0x020fe20000000000 */
[----:B------:R-:W-:-:S03]  /*0f00*/  FADD R15, R9, R15 ;  /* 0x0000000f090f7221 */ /* 0x000fc60000000000 */
[----:B------:R-:W-:Y:S01]  /*0f10*/  STG.E.64 desc[UR6][R4.64], R24 ;  /* 0x0000001804007986 */ /* 0x000fe2000c101b06 */
[----:B------:R-:W-:Y:S01]  /*0f20*/  FADD R16, R10, R16 ;  /* 0x000000100a107221 */ /* 0x000fe20000000000 */
[----:B------:R-:W-:Y:S02]  /*0f30*/  FADD R17, R11, R17 ;  /* 0x000000110b117221 */ /* 0x000fe40000000000 */
[----:B------:R-:W-:Y:S04]  /*0f40*/  STG.E.64 desc[UR6][R4.64+0x20000], R12 ;  /* 0x0200000c04007986 */ /* 0x000fe8000c101b06 */
[----:B------:R-:W-:Y:S04]  /*0f50*/  STG.E.64 desc[UR6][R4.64+0x20], R14 ;  /* 0x0000200e04007986 */ /* 0x000fe8000c101b06 */
[----:B------:R-:W-:Y:S01]  /*0f60*/  STG.E.64 desc[UR6][R4.64+0x20020], R16 ;  /* 0x0200201004007986 */ /* 0x000fe2000c101b06 */
[----:B------:R-:W-:Y:S05]  /*0f70*/  EXIT ;  /* 0x000000000000794d */ /* 0x000fea0003800000 */
.L_x_10:
[----:B------:R-:W-:-:S00]  /*0f80*/  BRA `(.L_x_10) ;  /* 0xfffffffc00fc7947 */ /* 0x000fc0000383ffff */
[----:B------:R-:W-:-:S00]  /*0f90*/  NOP ;  /* 0x0000000000007918 */ /* 0x000fc00000000000 */
        /* <DEDUP_REMOVED lines=14> */
.L_x_11:


//--------------------- .nv.shared.reserved.0     --------------------------
	.section	.nv.shared.reserved.0,"aw",@nobits
	.weak		__nv_reservedSMEM_offset_0_alias
	.size		__nv_reservedSMEM_offset_0_alias, 0, 64
	.other		__nv_reservedSMEM_offset_0_alias,@"STO_CUDA_RESERVED_SHARED STV_DEFAULT"
__nv_reservedSMEM_offset_0_alias:
	.zero		0
	.zero		64


//--------------------- .nv.constant0._Z17WMMAF16TensorCoreP6__halfS0_PfS1_ --------------------------
	.section	.nv.constant0._Z17WMMAF16TensorCoreP6__halfS0_PfS1_,"a",@progbits
	.sectionflags	@""
	.align	4
.nv.constant0._Z17WMMAF16TensorCoreP6__halfS0_PfS1_:
	.zero		928


//--------------------- SYMBOLS --------------------------

	.type		.nv.reservedSmem.offset0,@object
	.size		.nv.reservedSmem.offset0,0x4
